//
// Generated by NVIDIA NVVM Compiler
//
// Compiler Build ID: CL-36424714
// Cuda compilation tools, release 13.0, V13.0.88
// Based on NVVM 20.0.0
//

.version 9.0
.target sm_100
.address_size 64

	// .globl	_Z9matrixMulPKfS0_Pf

.visible .entry _Z9matrixMulPKfS0_Pf(
	.param .u64 .ptr .align 1 _Z9matrixMulPKfS0_Pf_param_0,
	.param .u64 .ptr .align 1 _Z9matrixMulPKfS0_Pf_param_1,
	.param .u64 .ptr .align 1 _Z9matrixMulPKfS0_Pf_param_2
)
{
	.reg .pred 	%p<5>;
	.reg .b32 	%r<18>;
	.reg .b32 	%f<52>;
	.reg .b64 	%rd<18>;

	ld.param.u64 	%rd5, [_Z9matrixMulPKfS0_Pf_param_0];
	ld.param.u64 	%rd6, [_Z9matrixMulPKfS0_Pf_param_1];
	ld.param.u64 	%rd7, [_Z9matrixMulPKfS0_Pf_param_2];
	mov.u32 	%r8, %ctaid.y;
	mov.u32 	%r9, %ntid.y;
	mov.u32 	%r10, %tid.y;
	mad.lo.s32 	%r1, %r8, %r9, %r10;
	mov.u32 	%r11, %ctaid.x;
	mov.u32 	%r12, %ntid.x;
	mov.u32 	%r13, %tid.x;
	mad.lo.s32 	%r2, %r11, %r12, %r13;
	setp.gt.u32 	%p1, %r1, 2047;
	setp.gt.s32 	%p2, %r2, 2047;
	or.pred  	%p3, %p1, %p2;
	@%p3 bra 	$L__BB0_4;
	shl.b32 	%r3, %r1, 11;
	mul.wide.u32 	%rd8, %r3, 4;
	cvta.to.global.u64 	%rd9, %rd5;
	add.s64 	%rd10, %rd8, %rd9;
	add.s64 	%rd17, %rd10, 32;
	cvta.to.global.u64 	%rd11, %rd6;
	add.s64 	%rd2, %rd11, 65536;
	mov.f32 	%f51, 0f00000000;
	mov.b32 	%r17, 0;
	mov.u32 	%r16, %r2;
$L__BB0_2:
	mul.wide.s32 	%rd12, %r16, 4;
	add.s64 	%rd13, %rd2, %rd12;
	ld.global.nc.f32 	%f4, [%rd17+-32];
	ld.global.nc.f32 	%f5, [%rd13+-65536];
	fma.rn.f32 	%f6, %f4, %f5, %f51;
	ld.global.nc.f32 	%f7, [%rd17+-28];
	ld.global.nc.f32 	%f8, [%rd13+-57344];
	fma.rn.f32 	%f9, %f7, %f8, %f6;
	ld.global.nc.f32 	%f10, [%rd17+-24];
	ld.global.nc.f32 	%f11, [%rd13+-49152];
	fma.rn.f32 	%f12, %f10, %f11, %f9;
	ld.global.nc.f32 	%f13, [%rd17+-20];
	ld.global.nc.f32 	%f14, [%rd13+-40960];
	fma.rn.f32 	%f15, %f13, %f14, %f12;
	ld.global.nc.f32 	%f16, [%rd17+-16];
	ld.global.nc.f32 	%f17, [%rd13+-32768];
	fma.rn.f32 	%f18, %f16, %f17, %f15;
	ld.global.nc.f32 	%f19, [%rd17+-12];
	ld.global.nc.f32 	%f20, [%rd13+-24576];
	fma.rn.f32 	%f21, %f19, %f20, %f18;
	ld.global.nc.f32 	%f22, [%rd17+-8];
	ld.global.nc.f32 	%f23, [%rd13+-16384];
	fma.rn.f32 	%f24, %f22, %f23, %f21;
	ld.global.nc.f32 	%f25, [%rd17+-4];
	ld.global.nc.f32 	%f26, [%rd13+-8192];
	fma.rn.f32 	%f27, %f25, %f26, %f24;
	ld.global.nc.f32 	%f28, [%rd17];
	ld.global.nc.f32 	%f29, [%rd13];
	fma.rn.f32 	%f30, %f28, %f29, %f27;
	ld.global.nc.f32 	%f31, [%rd17+4];
	ld.global.nc.f32 	%f32, [%rd13+8192];
	fma.rn.f32 	%f33, %f31, %f32, %f30;
	ld.global.nc.f32 	%f34, [%rd17+8];
	ld.global.nc.f32 	%f35, [%rd13+16384];
	fma.rn.f32 	%f36, %f34, %f35, %f33;
	ld.global.nc.f32 	%f37, [%rd17+12];
	ld.global.nc.f32 	%f38, [%rd13+24576];
	fma.rn.f32 	%f39, %f37, %f38, %f36;
	ld.global.nc.f32 	%f40, [%rd17+16];
	ld.global.nc.f32 	%f41, [%rd13+32768];
	fma.rn.f32 	%f42, %f40, %f41, %f39;
	ld.global.nc.f32 	%f43, [%rd17+20];
	ld.global.nc.f32 	%f44, [%rd13+40960];
	fma.rn.f32 	%f45, %f43, %f44, %f42;
	ld.global.nc.f32 	%f46, [%rd17+24];
	ld.global.nc.f32 	%f47, [%rd13+49152];
	fma.rn.f32 	%f48, %f46, %f47, %f45;
	ld.global.nc.f32 	%f49, [%rd17+28];
	ld.global.nc.f32 	%f50, [%rd13+57344];
	fma.rn.f32 	%f51, %f49, %f50, %f48;
	add.s32 	%r17, %r17, 16;
	add.s64 	%rd17, %rd17, 64;
	add.s32 	%r16, %r16, 32768;
	setp.ne.s32 	%p4, %r17, 2048;
	@%p4 bra 	$L__BB0_2;
	add.s32 	%r15, %r3, %r2;
	cvta.to.global.u64 	%rd14, %rd7;
	mul.wide.s32 	%rd15, %r15, 4;
	add.s64 	%rd16, %rd14, %rd15;
	st.global.f32 	[%rd16], %f51;
$L__BB0_4:
	ret;

}


// ===== COMPILED SASS (sm_100) =====

	.target	sm_100

	.elftype	@"ET_EXEC"


//--------------------- .note.nv.tkinfo           --------------------------
	.section	.note.nv.tkinfo,"",@"SHT_NOTE"
	.sectionflags	@"SHF_NOTE_NV_TKINFO"
	.tkinfo
        /*0018*/ 	.word	0x00000002
        /*0030*/ 	.string	""
        /*0030*/ 	.string	"ptxas"
        /*0030*/ 	.string	"Cuda compilation tools, release 13.0, V13.0.88"
        /*0030*/ 	.string	"Build cuda_13.0.r13.0/compiler.36424714_0"
        /*0030*/ 	.string	"-arch sm_100 -m 64 "



//--------------------- .note.nv.cuinfo           --------------------------
	.section	.note.nv.cuinfo,"",@"SHT_NOTE"
	.sectionflags	@"SHF_NOTE_NV_CUINFO"
        /*0018*/ 	.short	0x0002
        /*001a*/ 	.short	0x0064
        /*001c*/ 	.short	0x0082
	.zero		2


//--------------------- .nv.info                  --------------------------
	.section	.nv.info,"",@"SHT_CUDA_INFO"
	.align	4


	//----- nvinfo : EIATTR_REGCOUNT
	.align		4
        /*0000*/ 	.byte	0x04, 0x2f
        /*0002*/ 	.short	(.L_1 - .L_0)
	.align		4
.L_0:
        /*0004*/ 	.word	index@(_Z9matrixMulPKfS0_Pf)
        /*0008*/ 	.word	0x0000001f


	//----- nvinfo : EIATTR_FRAME_SIZE
	.align		4
.L_1:
        /*000c*/ 	.byte	0x04, 0x11
        /*000e*/ 	.short	(.L_3 - .L_2)
	.align		4
.L_2:
        /*0010*/ 	.word	index@(_Z9matrixMulPKfS0_Pf)
        /*0014*/ 	.word	0x00000000


	//----- nvinfo : EIATTR_MIN_STACK_SIZE
	.align		4
.L_3:
        /*0018*/ 	.byte	0x04, 0x12
        /*001a*/ 	.short	(.L_5 - .L_4)
	.align		4
.L_4:
        /*001c*/ 	.word	index@(_Z9matrixMulPKfS0_Pf)
        /*0020*/ 	.word	0x00000000
.L_5:


//--------------------- .nv.compat                --------------------------
	.section	.nv.compat,"",@"SHT_CUDA_COMPAT_INFO"
	.align	4
        /*0000*/ 	.byte	0x02, 0x09, 0x00, 0x00, 0x02, 0x02, 0x01, 0x00, 0x02, 0x05, 0x05, 0x00, 0x03, 0x07, 0x01, 0x01
        /*0010*/ 	.byte	0x02, 0x03, 0x00, 0x00, 0x02, 0x06, 0x01, 0x00, 0x04, 0x0b, 0x08, 0x00, 0x09, 0x00, 0x00, 0x00
        /*0020*/ 	.byte	0x00, 0x00, 0x00, 0x00


//--------------------- .nv.info._Z9matrixMulPKfS0_Pf --------------------------
	.section	.nv.info._Z9matrixMulPKfS0_Pf,"",@"SHT_CUDA_INFO"
	.sectionflags	@""
	.align	4


	//----- nvinfo : EIATTR_CUDA_API_VERSION
	.align		4
        /*0000*/ 	.byte	0x04, 0x37
        /*0002*/ 	.short	(.L_7 - .L_6)
.L_6:
        /*0004*/ 	.word	0x00000082


	//----- nvinfo : EIATTR_KPARAM_INFO
	.align		4
.L_7:
        /*0008*/ 	.byte	0x04, 0x17
        /*000a*/ 	.short	(.L_9 - .L_8)
.L_8:
        /*000c*/ 	.word	0x00000000
        /*0010*/ 	.short	0x0002
        /*0012*/ 	.short	0x0010
        /*0014*/ 	.byte	0x00, 0xf5, 0x21, 0x00


	//----- nvinfo : EIATTR_KPARAM_INFO
	.align		4
.L_9:
        /*0018*/ 	.byte	0x04, 0x17
        /*001a*/ 	.short	(.L_11 - .L_10)
.L_10:
        /*001c*/ 	.word	0x00000000
        /*0020*/ 	.short	0x0001
        /*0022*/ 	.short	0x0008
        /*0024*/ 	.byte	0x00, 0xf5, 0x21, 0x00


	//----- nvinfo : EIATTR_KPARAM_INFO
	.align		4
.L_11:
        /*0028*/ 	.byte	0x04, 0x17
        /*002a*/ 	.short	(.L_13 - .L_12)
.L_12:
        /*002c*/ 	.word	0x00000000
        /*0030*/ 	.short	0x0000
        /*0032*/ 	.short	0x0000
        /*0034*/ 	.byte	0x00, 0xf5, 0x21, 0x00


	//----- nvinfo : EIATTR_SPARSE_MMA_MASK
	.align		4
.L_13:
        /*0038*/ 	.byte	0x03, 0x50
        /*003a*/ 	.short	0x0000


	//----- nvinfo : EIATTR_MAXREG_COUNT
	.align		4
        /*003c*/ 	.byte	0x03, 0x1b
        /*003e*/ 	.short	0x00ff


	//----- nvinfo : EIATTR_MERCURY_ISA_VERSION
	.align		4
        /*0040*/ 	.byte	0x03, 0x5f
        /*0042*/ 	.short	0x0101


	//----- nvinfo : EIATTR_VRC_CTA_INIT_COUNT
	.align		4
        /*0044*/ 	.byte	0x02, 0x4a
	.zero		1
	.zero		1


	//----- nvinfo : EIATTR_EXIT_INSTR_OFFSETS
	.align		4
        /*0048*/ 	.byte	0x04, 0x1c
        /*004a*/ 	.short	(.L_15 - .L_14)


	//   ....[0]....
.L_14:
        /*004c*/ 	.word	0x000000b0


	//   ....[1]....
        /*0050*/ 	.word	0x00000550


	//----- nvinfo : EIATTR_CBANK_PARAM_SIZE
	.align		4
.L_15:
        /*0054*/ 	.byte	0x03, 0x19
        /*0056*/ 	.short	0x0018


	//----- nvinfo : EIATTR_PARAM_CBANK
	.align		4
        /*0058*/ 	.byte	0x04, 0x0a
        /*005a*/ 	.short	(.L_17 - .L_16)
	.align		4
.L_16:
        /*005c*/ 	.word	index@(.nv.constant0._Z9matrixMulPKfS0_Pf)
        /*0060*/ 	.short	0x0380
        /*0062*/ 	.short	0x0018


	//----- nvinfo : EIATTR_SW_WAR
	.align		4
.L_17:
        /*0064*/ 	.byte	0x04, 0x36
        /*0066*/ 	.short	(.L_19 - .L_18)
.L_18:
        /*0068*/ 	.word	0x00000008
.L_19:


//--------------------- .nv.callgraph             --------------------------
	.section	.nv.callgraph,"",@"SHT_CUDA_CALLGRAPH"
	.align	4
	.sectionentsize	8
	.align		4
        /*0000*/ 	.word	0x00000000
	.align		4
        /*0004*/ 	.word	0xffffffff
	.align		4
        /*0008*/ 	.word	0x00000000
	.align		4
        /*000c*/ 	.word	0xfffffffe
	.align		4
        /*0010*/ 	.word	0x00000000
	.align		4
        /*0014*/ 	.word	0xfffffffd
	.align		4
        /*0018*/ 	.word	0x00000000
	.align		4
        /*001c*/ 	.word	0xfffffffc


//--------------------- .text._Z9matrixMulPKfS0_Pf --------------------------
	.section	.text._Z9matrixMulPKfS0_Pf,"ax",@progbits
	.align	128
        .global         _Z9matrixMulPKfS0_Pf
        .type           _Z9matrixMulPKfS0_Pf,@function
        .size           _Z9matrixMulPKfS0_Pf,(.L_x_2 - _Z9matrixMulPKfS0_Pf)
        .other          _Z9matrixMulPKfS0_Pf,@"STO_CUDA_ENTRY STV_DEFAULT"
_Z9matrixMulPKfS0_Pf:
.text._Z9matrixMulPKfS0_Pf:
[----:B------:R-:W-:Y:S01]  /*0000*/  LDC R1, c[0x0][0x37c] ;  /* 0x0000df00ff017b82 */ /* 0x000fe20000000800 */
[----:B------:R-:W0:Y:S07]  /*0010*/  S2R R3, SR_TID.X ;  /* 0x0000000000037919 */ /* 0x000e2e0000002100 */
[----:B------:R-:W1:Y:S01]  /*0020*/  LDC R7, c[0x0][0x364] ;  /* 0x0000d900ff077b82 */ /* 0x000e620000000800 */
[----:B------:R-:W1:Y:S07]  /*0030*/  S2R R2, SR_TID.Y ;  /* 0x0000000000027919 */ /* 0x000e6e0000002200 */
[----:B------:R-:W0:Y:S08]  /*0040*/  S2UR UR5, SR_CTAID.X ;  /* 0x00000000000579c3 */ /* 0x000e300000002500 */
[----:B------:R-:W0:Y:S08]  /*0050*/  LDC R0, c[0x0][0x360] ;  /* 0x0000d800ff007b82 */ /* 0x000e300000000800 */
[----:B------:R-:W1:Y:S01]  /*0060*/  S2UR UR4, SR_CTAID.Y ;  /* 0x00000000000479c3 */ /* 0x000e620000002600 */
[----:B0-----:R-:W-:-:S05]  /*0070*/  IMAD R0, R0, UR5, R3 ;  /* 0x0000000500007c24 */ /* 0x001fca000f8e0203 */
[----:B------:R-:W-:Y:S01]  /*0080*/  ISETP.GT.AND P0, PT, R0, 0x7ff, PT ;  /* 0x000007ff0000780c */ /* 0x000fe20003f04270 */
[----:B-1----:R-:W-:-:S05]  /*0090*/  IMAD R7, R7, UR4, R2 ;  /* 0x0000000407077c24 */ /* 0x002fca000f8e0202 */
[----:B------:R-:W-:-:S13]  /*00a0*/  ISETP.GT.U32.OR P0, PT, R7, 0x7ff, P0 ;  /* 0x000007ff0700780c */ /* 0x000fda0000704470 */
[----:B------:R-:W-:Y:S05]  /*00b0*/  @P0 EXIT ;  /* 0x000000000000094d */ /* 0x000fea0003800000 */
[----:B------:R-:W0:Y:S01]  /*00c0*/  LDC.64 R2, c[0x0][0x380] ;  /* 0x0000e000ff027b82 */ /* 0x000e220000000a00 */
[----:B------:R-:W1:Y:S01]  /*00d0*/  LDCU.64 UR6, c[0x0][0x388] ;  /* 0x00007100ff0677ac */ /* 0x000e620008000a00 */
[----:B------:R-:W-:Y:S01]  /*00e0*/  SHF.L.U32 R7, R7, 0xb, RZ ;  /* 0x0000000b07077819 */ /* 0x000fe200000006ff */
[----:B------:R-:W-:Y:S01]  /*00f0*/  HFMA2 R14, -RZ, RZ, 0, 0 ;  /* 0x00000000ff0e7431 */ /* 0x000fe200000001ff */
[----:B------:R-:W-:Y:S01]  /*0100*/  MOV R6, R0 ;  /* 0x0000000000067202 */ /* 0x000fe20000000f00 */
[----:B------:R-:W2:Y:S01]  /*0110*/  LDCU.64 UR8, c[0x0][0x358] ;  /* 0x00006b00ff0877ac */ /* 0x000ea20008000a00 */
[----:B------:R-:W-:Y:S01]  /*0120*/  UMOV UR4, URZ ;  /* 0x000000ff00047c82 */ /* 0x000fe20008000000 */
[----:B-1----:R-:W-:-:S04]  /*0130*/  UIADD3 UR5, UP0, UPT, UR6, 0x10000, URZ ;  /* 0x0001000006057890 */ /* 0x002fc8000ff1e0ff */
[----:B------:R-:W-:Y:S01]  /*0140*/  UIADD3.X UR6, UPT, UPT, URZ, UR7, URZ, UP0, !UPT ;  /* 0x00000007ff067290 */ /* 0x000fe200087fe4ff */
[----:B0-----:R-:W-:-:S03]  /*0150*/  IMAD.WIDE.U32 R2, R7, 0x4, R2 ;  /* 0x0000000407027825 */ /* 0x001fc600078e0002 */
[----:B------:R-:W-:-:S04]  /*0160*/  IADD3 R4, P0, PT, R2, 0x20, RZ ;  /* 0x0000002002047810 */ /* 0x000fc80007f1e0ff */
[----:B--2---:R-:W-:-:S09]  /*0170*/  IADD3.X R5, PT, PT, RZ, R3, RZ, P0, !PT ;  /* 0x00000003ff057210 */ /* 0x004fd200007fe4ff */
.L_x_0:
[----:B------:R-:W-:Y:S01]  /*0180*/  MOV R2, UR5 ;  /* 0x0000000500027c02 */ /* 0x000fe20008000f00 */
[----:B------:R-:W2:Y:S01]  /*0190*/  LDG.E.CONSTANT R15, desc[UR8][R4.64+-0x20] ;  /* 0xffffe008040f7981 */ /* 0x000ea2000c1e9900 */
[----:B------:R-:W-:-:S03]  /*01a0*/  MOV R3, UR6 ;  /* 0x0000000600037c02 */ /* 0x000fc60008000f00 */
[----:B------:R-:W3:Y:S01]  /*01b0*/  LDG.E.CONSTANT R24, desc[UR8][R4.64+-0x1c] ;  /* 0xffffe40804187981 */ /* 0x000ee2000c1e9900 */
[----:B------:R-:W-:-:S03]  /*01c0*/  IMAD.WIDE R2, R6, 0x4, R2 ;  /* 0x0000000406027825 */ /* 0x000fc600078e0202 */
[----:B------:R-:W4:Y:S04]  /*01d0*/  LDG.E.CONSTANT R19, desc[UR8][R4.64+-0x18] ;  /* 0xffffe80804137981 */ /* 0x000f28000c1e9900 */
[----:B------:R-:W2:Y:S04]  /*01e0*/  LDG.E.CONSTANT R16, desc[UR8][R2.64+-0x10000] ;  /* 0xff00000802107981 */ /* 0x000ea8000c1e9900 */
[----:B------:R-:W3:Y:S04]  /*01f0*/  LDG.E.CONSTANT R25, desc[UR8][R2.64+-0xe000] ;  /* 0xff20000802197981 */ /* 0x000ee8000c1e9900 */
[----:B------:R-:W4:Y:S04]  /*0200*/  LDG.E.CONSTANT R18, desc[UR8][R2.64+-0xc000] ;  /* 0xff40000802127981 */ /* 0x000f28000c1e9900 */
[----:B------:R-:W5:Y:S04]  /*0210*/  LDG.E.CONSTANT R20, desc[UR8][R4.64+-0x14] ;  /* 0xffffec0804147981 */ /* 0x000f68000c1e9900 */
        /* <DEDUP_REMOVED lines=11> */
[----:B------:R-:W5:Y:S01]  /*02d0*/  LDG.E.CONSTANT R26, desc[UR8][R4.64+0x1c] ;  /* 0x00001c08041a7981 */ /* 0x000f62000c1e9900 */
[----:B--2---:R-:W-:-:S03]  /*02e0*/  FFMA R15, R15, R16, R14 ;  /* 0x000000100f0f7223 */ /* 0x004fc6000000000e */
[----:B------:R-:W2:Y:S01]  /*02f0*/  LDG.E.CONSTANT R16, desc[UR8][R4.64] ;  /* 0x0000000804107981 */ /* 0x000ea2000c1e9900 */
[----:B---3--:R-:W-:-:S03]  /*0300*/  FFMA R24, R24, R25, R15 ;  /* 0x0000001918187223 */ /* 0x008fc6000000000f */
[----:B------:R-:W3:Y:S01]  /*0310*/  LDG.E.CONSTANT R14, desc[UR8][R4.64+0x4] ;  /* 0x00000408040e7981 */ /* 0x000ee2000c1e9900 */
[----:B----4-:R-:W-:-:S03]  /*0320*/  FFMA R25, R19, R18, R24 ;  /* 0x0000001213197223 */ /* 0x010fc60000000018 */
[----:B------:R-:W3:Y:S04]  /*0330*/  LDG.E.CONSTANT R15, desc[UR8][R2.64+0x2000] ;  /* 0x00200008020f7981 */ /* 0x000ee8000c1e9900 */
[----:B------:R-:W4:Y:S01]  /*0340*/  LDG.E.CONSTANT R18, desc[UR8][R4.64+0x8] ;  /* 0x0000080804127981 */ /* 0x000f22000c1e9900 */
[----:B-----5:R-:W-:-:S03]  /*0350*/  FFMA R25, R20, R21, R25 ;  /* 0x0000001514197223 */ /* 0x020fc60000000019 */
[----:B------:R-:W4:Y:S04]  /*0360*/  LDG.E.CONSTANT R19, desc[UR8][R2.64+0x4000] ;  /* 0x0040000802137981 */ /* 0x000f28000c1e9900 */
[----:B------:R-:W5:Y:S01]  /*0370*/  LDG.E.CONSTANT R20, desc[UR8][R4.64+0xc] ;  /* 0x00000c0804147981 */ /* 0x000f62000c1e9900 */
[----:B------:R-:W-:-:S03]  /*0380*/  FFMA R25, R22, R23, R25 ;  /* 0x0000001716197223 */ /* 0x000fc60000000019 */
[----:B------:R-:W5:Y:S04]  /*0390*/  LDG.E.CONSTANT R21, desc[UR8][R2.64+0x6000] ;  /* 0x0060000802157981 */ /* 0x000f68000c1e9900 */
[----:B------:R-:W5:Y:S04]  /*03a0*/  LDG.E.CONSTANT R22, desc[UR8][R4.64+0x10] ;  /* 0x0000100804167981 */ /* 0x000f68000c1e9900 */
[----:B------:R-:W5:Y:S01]  /*03b0*/  LDG.E.CONSTANT R23, desc[UR8][R2.64+0x8000] ;  /* 0x0080000802177981 */ /* 0x000f62000c1e9900 */
[----:B------:R-:W-:-:S03]  /*03c0*/  FFMA R28, R12, R13, R25 ;  /* 0x0000000d0c1c7223 */ /* 0x000fc60000000019 */
[----:B------:R-:W5:Y:S04]  /*03d0*/  LDG.E.CONSTANT R24, desc[UR8][R4.64+0x14] ;  /* 0x0000140804187981 */ /* 0x000f68000c1e9900 */
[----:B------:R-:W5:Y:S04]  /*03e0*/  LDG.E.CONSTANT R25, desc[UR8][R2.64+0xa000] ;  /* 0x00a0000802197981 */ /* 0x000f68000c1e9900 */
[----:B------:R0:W5:Y:S04]  /*03f0*/  LDG.E.CONSTANT R13, desc[UR8][R4.64+0x18] ;  /* 0x00001808040d7981 */ /* 0x000168000c1e9900 */
[----:B------:R-:W5:Y:S01]  /*0400*/  LDG.E.CONSTANT R12, desc[UR8][R2.64+0xc000] ;  /* 0x00c00008020c7981 */ /* 0x000f62000c1e9900 */
[----:B------:R-:W-:-:S04]  /*0410*/  FFMA R9, R9, R8, R28 ;  /* 0x0000000809097223 */ /* 0x000fc8000000001c */
[----:B------:R-:W-:Y:S01]  /*0420*/  FFMA R9, R10, R11, R9 ;  /* 0x0000000b0a097223 */ /* 0x000fe20000000009 */
[----:B------:R-:W-:-:S04]  /*0430*/  UIADD3 UR4, UPT, UPT, UR4, 0x10, URZ ;  /* 0x0000001004047890 */ /* 0x000fc8000fffe0ff */
[----:B------:R-:W-:Y:S01]  /*0440*/  UISETP.NE.AND UP0, UPT, UR4, 0x800, UPT ;  /* 0x000008000400788c */ /* 0x000fe2000bf05270 */
[----:B0-----:R-:W-:Y:S02]  /*0450*/  IADD3 R4, P0, PT, R4, 0x40, RZ ;  /* 0x0000004004047810 */ /* 0x001fe40007f1e0ff */
[----:B------:R-:W-:Y:S02]  /*0460*/  IADD3 R6, PT, PT, R6, 0x8000, RZ ;  /* 0x0000800006067810 */ /* 0x000fe40007ffe0ff */
[----:B------:R-:W-:Y:S01]  /*0470*/  IADD3.X R5, PT, PT, RZ, R5, RZ, P0, !PT ;  /* 0x00000005ff057210 */ /* 0x000fe200007fe4ff */
[----:B--2---:R-:W-:-:S04]  /*0480*/  FFMA R9, R16, R17, R9 ;  /* 0x0000001110097223 */ /* 0x004fc80000000009 */
[----:B---3--:R-:W-:-:S04]  /*0490*/  FFMA R9, R14, R15, R9 ;  /* 0x0000000f0e097223 */ /* 0x008fc80000000009 */
[----:B----4-:R-:W-:-:S04]  /*04a0*/  FFMA R9, R18, R19, R9 ;  /* 0x0000001312097223 */ /* 0x010fc80000000009 */
[----:B-----5:R-:W-:-:S04]  /*04b0*/  FFMA R9, R20, R21, R9 ;  /* 0x0000001514097223 */ /* 0x020fc80000000009 */
[----:B------:R-:W-:-:S04]  /*04c0*/  FFMA R9, R22, R23, R9 ;  /* 0x0000001716097223 */ /* 0x000fc80000000009 */
[----:B------:R-:W-:-:S04]  /*04d0*/  FFMA R24, R24, R25, R9 ;  /* 0x0000001918187223 */ /* 0x000fc80000000009 */
[----:B------:R-:W-:-:S04]  /*04e0*/  FFMA R13, R13, R12, R24 ;  /* 0x0000000c0d0d7223 */ /* 0x000fc80000000018 */
[----:B------:R-:W-:Y:S01]  /*04f0*/  FFMA R14, R26, R27, R13 ;  /* 0x0000001b1a0e7223 */ /* 0x000fe2000000000d */
[----:B------:R-:W-:Y:S06]  /*0500*/  BRA.U UP0, `(.L_x_0) ;  /* 0xfffffffd001c7547 */ /* 0x000fec000b83ffff */
[----:B------:R-:W0:Y:S01]  /*0510*/  LDC.64 R2, c[0x0][0x390] ;  /* 0x0000e400ff027b82 */ /* 0x000e220000000a00 */
[----:B------:R-:W-:-:S05]  /*0520*/  IADD3 R7, PT, PT, R0, R7, RZ ;  /* 0x0000000700077210 */ /* 0x000fca0007ffe0ff */
[----:B0-----:R-:W-:-:S05]  /*0530*/  IMAD.WIDE R2, R7, 0x4, R2 ;  /* 0x0000000407027825 */ /* 0x001fca00078e0202 */
[----:B------:R-:W-:Y:S01]  /*0540*/  STG.E desc[UR8][R2.64], R14 ;  /* 0x0000000e02007986 */ /* 0x000fe2000c101908 */
[----:B------:R-:W-:Y:S05]  /*0550*/  EXIT ;  /* 0x000000000000794d */ /* 0x000fea0003800000 */
.L_x_1:
[----:B------:R-:W-:-:S00]  /*0560*/  BRA `(.L_x_1) ;  /* 0xfffffffc00fc7947 */ /* 0x000fc0000383ffff */
[----:B------:R-:W-:-:S00]  /*0570*/  NOP ;  /* 0x0000000000007918 */ /* 0x000fc00000000000 */
        /* <DEDUP_REMOVED lines=8> */
.L_x_2:


//--------------------- .nv.shared.reserved.0     --------------------------
	.section	.nv.shared.reserved.0,"aw",@nobits
	.weak		__nv_reservedSMEM_offset_0_alias
	.size		__nv_reservedSMEM_offset_0_alias, 0, 64
	.other		__nv_reservedSMEM_offset_0_alias,@"STO_CUDA_RESERVED_SHARED STV_DEFAULT"
__nv_reservedSMEM_offset_0_alias:
	.zero		0
	.zero		64


//--------------------- .nv.constant0._Z9matrixMulPKfS0_Pf --------------------------
	.section	.nv.constant0._Z9matrixMulPKfS0_Pf,"a",@progbits
	.sectionflags	@""
	.align	4
.nv.constant0._Z9matrixMulPKfS0_Pf:
	.zero		920


//--------------------- SYMBOLS --------------------------

	.type		.nv.reservedSmem.offset0,@object
	.size		.nv.reservedSmem.offset0,0x4
